//
// Generated by LLVM NVPTX Back-End
//

.version 8.4
.target sm_80
.address_size 64

	// .globl	triton_
.extern .func __assertfail
(
	.param .b64 __assertfail_param_0,
	.param .b64 __assertfail_param_1,
	.param .b32 __assertfail_param_2,
	.param .b64 __assertfail_param_3,
	.param .b64 __assertfail_param_4
)
;
.global .align 1 .b8 assertFunc_0[25] = {95, 99, 97, 108, 108, 95, 119, 105, 116, 104, 95, 102, 114, 97, 109, 101, 115, 95, 114, 101, 109, 111, 118, 101, 100};
.global .align 1 .b8 assertFile_0[38] = {60, 102, 114, 111, 122, 101, 110, 32, 105, 109, 112, 111, 114, 116, 108, 105, 98, 46, 95, 98, 111, 111, 116, 115, 116, 114, 97, 112, 95, 101, 120, 116, 101, 114, 110, 97, 108, 62};
.global .align 1 .b8 assertMessage_0[38] = {105, 110, 100, 101, 120, 32, 111, 117, 116, 32, 111, 102, 32, 98, 111, 117, 110, 100, 115, 58, 32, 48, 32, 60, 61, 32, 116, 109, 112, 50, 54, 32, 60, 32, 50, 48, 52, 56};

.visible .entry triton_(
	.param .u64 triton__param_0,
	.param .u64 triton__param_1,
	.param .u64 triton__param_2,
	.param .u64 triton__param_3,
	.param .u64 triton__param_4,
	.param .u64 triton__param_5,
	.param .u64 triton__param_6,
	.param .u64 triton__param_7,
	.param .u64 triton__param_8,
	.param .u64 triton__param_9,
	.param .u64 triton__param_10,
	.param .u32 triton__param_11
)
.maxntid 128, 1, 1
{
	.reg .pred 	%p<54>;
	.reg .b32 	%r<100>;
	.reg .f32 	%f<73>;
	.reg .b64 	%rd<171>;
	.loc	1 24 0
$L__func_begin0:
	.loc	1 24 0

	ld.param.u64 	%rd6, [triton__param_10];
	ld.param.u64 	%rd5, [triton__param_9];
	ld.param.u64 	%rd95, [triton__param_0];
	ld.param.u64 	%rd96, [triton__param_1];
$L__tmp0:
	.loc	1 26 28
	// begin inline asm
	mov.u32 %r34, %ctaid.x;
	// end inline asm
	.loc	1 26 33
	shl.b32 	%r67, %r34, 10;
	ld.param.u64 	%rd97, [triton__param_2];
	ld.param.u64 	%rd98, [triton__param_3];
	.loc	1 27 36
	mov.u32 	%r68, %tid.x;
	shl.b32 	%r69, %r68, 2;
	ld.param.u64 	%rd99, [triton__param_4];
	and.b32  	%r70, %r69, 508;
	ld.param.u64 	%rd100, [triton__param_5];
	.loc	1 27 23
	or.b32  	%r71, %r67, %r70;
	ld.param.u64 	%rd101, [triton__param_6];
	or.b32  	%r72, %r71, 512;
	ld.param.u64 	%rd102, [triton__param_7];
	ld.param.u64 	%rd103, [triton__param_8];
	.loc	1 29 20
	shr.s32 	%r73, %r71, 31;
	shr.u32 	%r74, %r73, 18;
	add.s32 	%r75, %r71, %r74;
	shr.s32 	%r76, %r75, 14;
	add.s32 	%r77, %r72, %r74;
	shr.s32 	%r78, %r77, 14;
	and.b32  	%r79, %r75, -16384;
	sub.s32 	%r80, %r71, %r79;
	and.b32  	%r81, %r77, -16384;
	sub.s32 	%r82, %r72, %r81;
	.loc	1 32 30
	mul.wide.s32 	%rd104, %r76, 8;
	add.s64 	%rd8, %rd95, %rd104;
	mul.wide.s32 	%rd105, %r78, 8;
	add.s64 	%rd16, %rd95, %rd105;
	mov.pred 	%p50, -1;
	.loc	1 32 35
	// begin inline asm
	mov.u64 %rd7, 0x0;
	@%p50 ld.global.L1::evict_last.b64 { %rd7 }, [ %rd8 + 0 ];
	// end inline asm
	// begin inline asm
	mov.u64 %rd9, 0x0;
	@%p50 ld.global.L1::evict_last.b64 { %rd9 }, [ %rd8 + 0 ];
	// end inline asm
	// begin inline asm
	mov.u64 %rd11, 0x0;
	@%p50 ld.global.L1::evict_last.b64 { %rd11 }, [ %rd8 + 0 ];
	// end inline asm
	// begin inline asm
	mov.u64 %rd13, 0x0;
	@%p50 ld.global.L1::evict_last.b64 { %rd13 }, [ %rd8 + 0 ];
	// end inline asm
	// begin inline asm
	mov.u64 %rd15, 0x0;
	@%p50 ld.global.L1::evict_last.b64 { %rd15 }, [ %rd16 + 0 ];
	// end inline asm
	// begin inline asm
	mov.u64 %rd17, 0x0;
	@%p50 ld.global.L1::evict_last.b64 { %rd17 }, [ %rd16 + 0 ];
	// end inline asm
	// begin inline asm
	mov.u64 %rd19, 0x0;
	@%p50 ld.global.L1::evict_last.b64 { %rd19 }, [ %rd16 + 0 ];
	// end inline asm
	// begin inline asm
	mov.u64 %rd21, 0x0;
	@%p50 ld.global.L1::evict_last.b64 { %rd21 }, [ %rd16 + 0 ];
	// end inline asm
	.loc	1 33 30
	add.s64 	%rd24, %rd97, %rd104;
	add.s64 	%rd32, %rd97, %rd105;
	.loc	1 33 35
	// begin inline asm
	mov.u64 %rd23, 0x0;
	@%p50 ld.global.L1::evict_last.b64 { %rd23 }, [ %rd24 + 0 ];
	// end inline asm
	// begin inline asm
	mov.u64 %rd25, 0x0;
	@%p50 ld.global.L1::evict_last.b64 { %rd25 }, [ %rd24 + 0 ];
	// end inline asm
	// begin inline asm
	mov.u64 %rd27, 0x0;
	@%p50 ld.global.L1::evict_last.b64 { %rd27 }, [ %rd24 + 0 ];
	// end inline asm
	// begin inline asm
	mov.u64 %rd29, 0x0;
	@%p50 ld.global.L1::evict_last.b64 { %rd29 }, [ %rd24 + 0 ];
	// end inline asm
	// begin inline asm
	mov.u64 %rd31, 0x0;
	@%p50 ld.global.L1::evict_last.b64 { %rd31 }, [ %rd32 + 0 ];
	// end inline asm
	// begin inline asm
	mov.u64 %rd33, 0x0;
	@%p50 ld.global.L1::evict_last.b64 { %rd33 }, [ %rd32 + 0 ];
	// end inline asm
	// begin inline asm
	mov.u64 %rd35, 0x0;
	@%p50 ld.global.L1::evict_last.b64 { %rd35 }, [ %rd32 + 0 ];
	// end inline asm
	// begin inline asm
	mov.u64 %rd37, 0x0;
	@%p50 ld.global.L1::evict_last.b64 { %rd37 }, [ %rd32 + 0 ];
	// end inline asm
	.loc	1 34 31
	add.s64 	%rd40, %rd99, %rd104;
	add.s64 	%rd48, %rd99, %rd105;
	.loc	1 34 36
	// begin inline asm
	mov.u64 %rd39, 0x0;
	@%p50 ld.global.L1::evict_last.b64 { %rd39 }, [ %rd40 + 0 ];
	// end inline asm
	// begin inline asm
	mov.u64 %rd41, 0x0;
	@%p50 ld.global.L1::evict_last.b64 { %rd41 }, [ %rd40 + 0 ];
	// end inline asm
	// begin inline asm
	mov.u64 %rd43, 0x0;
	@%p50 ld.global.L1::evict_last.b64 { %rd43 }, [ %rd40 + 0 ];
	// end inline asm
	// begin inline asm
	mov.u64 %rd45, 0x0;
	@%p50 ld.global.L1::evict_last.b64 { %rd45 }, [ %rd40 + 0 ];
	// end inline asm
	// begin inline asm
	mov.u64 %rd47, 0x0;
	@%p50 ld.global.L1::evict_last.b64 { %rd47 }, [ %rd48 + 0 ];
	// end inline asm
	// begin inline asm
	mov.u64 %rd49, 0x0;
	@%p50 ld.global.L1::evict_last.b64 { %rd49 }, [ %rd48 + 0 ];
	// end inline asm
	// begin inline asm
	mov.u64 %rd51, 0x0;
	@%p50 ld.global.L1::evict_last.b64 { %rd51 }, [ %rd48 + 0 ];
	// end inline asm
	// begin inline asm
	mov.u64 %rd53, 0x0;
	@%p50 ld.global.L1::evict_last.b64 { %rd53 }, [ %rd48 + 0 ];
	// end inline asm
	.loc	1 35 31
	add.s64 	%rd56, %rd101, %rd104;
	add.s64 	%rd64, %rd101, %rd105;
	.loc	1 35 36
	// begin inline asm
	mov.u64 %rd55, 0x0;
	@%p50 ld.global.L1::evict_last.b64 { %rd55 }, [ %rd56 + 0 ];
	// end inline asm
	// begin inline asm
	mov.u64 %rd57, 0x0;
	@%p50 ld.global.L1::evict_last.b64 { %rd57 }, [ %rd56 + 0 ];
	// end inline asm
	// begin inline asm
	mov.u64 %rd59, 0x0;
	@%p50 ld.global.L1::evict_last.b64 { %rd59 }, [ %rd56 + 0 ];
	// end inline asm
	// begin inline asm
	mov.u64 %rd61, 0x0;
	@%p50 ld.global.L1::evict_last.b64 { %rd61 }, [ %rd56 + 0 ];
	// end inline asm
	// begin inline asm
	mov.u64 %rd63, 0x0;
	@%p50 ld.global.L1::evict_last.b64 { %rd63 }, [ %rd64 + 0 ];
	// end inline asm
	// begin inline asm
	mov.u64 %rd65, 0x0;
	@%p50 ld.global.L1::evict_last.b64 { %rd65 }, [ %rd64 + 0 ];
	// end inline asm
	// begin inline asm
	mov.u64 %rd67, 0x0;
	@%p50 ld.global.L1::evict_last.b64 { %rd67 }, [ %rd64 + 0 ];
	// end inline asm
	// begin inline asm
	mov.u64 %rd69, 0x0;
	@%p50 ld.global.L1::evict_last.b64 { %rd69 }, [ %rd64 + 0 ];
	// end inline asm
	.loc	1 36 31
	add.s64 	%rd72, %rd103, %rd104;
	add.s64 	%rd80, %rd103, %rd105;
	.loc	1 36 36
	// begin inline asm
	mov.u64 %rd71, 0x0;
	@%p50 ld.global.L1::evict_last.b64 { %rd71 }, [ %rd72 + 0 ];
	// end inline asm
	// begin inline asm
	mov.u64 %rd73, 0x0;
	@%p50 ld.global.L1::evict_last.b64 { %rd73 }, [ %rd72 + 0 ];
	// end inline asm
	// begin inline asm
	mov.u64 %rd75, 0x0;
	@%p50 ld.global.L1::evict_last.b64 { %rd75 }, [ %rd72 + 0 ];
	// end inline asm
	// begin inline asm
	mov.u64 %rd77, 0x0;
	@%p50 ld.global.L1::evict_last.b64 { %rd77 }, [ %rd72 + 0 ];
	// end inline asm
	// begin inline asm
	mov.u64 %rd79, 0x0;
	@%p50 ld.global.L1::evict_last.b64 { %rd79 }, [ %rd80 + 0 ];
	// end inline asm
	// begin inline asm
	mov.u64 %rd81, 0x0;
	@%p50 ld.global.L1::evict_last.b64 { %rd81 }, [ %rd80 + 0 ];
	// end inline asm
	// begin inline asm
	mov.u64 %rd83, 0x0;
	@%p50 ld.global.L1::evict_last.b64 { %rd83 }, [ %rd80 + 0 ];
	// end inline asm
	// begin inline asm
	mov.u64 %rd85, 0x0;
	@%p50 ld.global.L1::evict_last.b64 { %rd85 }, [ %rd80 + 0 ];
	// end inline asm
	.loc	1 39 32
	shr.u64 	%rd106, %rd7, 52;
	and.b64  	%rd107, %rd106, 2048;
	add.s64 	%rd108, %rd107, %rd7;
	shr.u64 	%rd109, %rd15, 52;
	and.b64  	%rd110, %rd109, 2048;
	add.s64 	%rd111, %rd110, %rd15;
	.loc	1 41 36
	cvt.s64.s32 	%rd1, %r80;
	cvt.s64.s32 	%rd2, %r82;
	.loc	1 41 30
	shl.b64 	%rd112, %rd108, 16;
	add.s64 	%rd113, %rd96, %rd112;
	mul.wide.s32 	%rd114, %r80, 4;
	add.s64 	%rd87, %rd113, %rd114;
	shl.b64 	%rd115, %rd111, 16;
	add.s64 	%rd116, %rd96, %rd115;
	mul.wide.s32 	%rd117, %r82, 4;
	add.s64 	%rd88, %rd116, %rd117;
	.loc	1 41 50
	// begin inline asm
	mov.u32 %r35, 0x0;
	mov.u32 %r36, 0x0;
	mov.u32 %r37, 0x0;
	mov.u32 %r38, 0x0;
	@%p50 ld.global.v4.b32 { %r35, %r36, %r37, %r38 }, [ %rd87 + 0 ];
	// end inline asm
	// begin inline asm
	mov.u32 %r39, 0x0;
	mov.u32 %r40, 0x0;
	mov.u32 %r41, 0x0;
	mov.u32 %r42, 0x0;
	@%p50 ld.global.v4.b32 { %r39, %r40, %r41, %r42 }, [ %rd88 + 0 ];
	// end inline asm
	.loc	1 44 32
	shr.u64 	%rd118, %rd23, 52;
	and.b64  	%rd119, %rd118, 2048;
	add.s64 	%rd120, %rd119, %rd23;
	shr.u64 	%rd121, %rd31, 52;
	and.b64  	%rd122, %rd121, 2048;
	add.s64 	%rd123, %rd122, %rd31;
	.loc	1 46 30
	shl.b64 	%rd124, %rd120, 16;
	add.s64 	%rd125, %rd98, %rd124;
	add.s64 	%rd89, %rd125, %rd114;
	shl.b64 	%rd126, %rd123, 16;
	add.s64 	%rd127, %rd98, %rd126;
	add.s64 	%rd90, %rd127, %rd117;
	.loc	1 46 50
	// begin inline asm
	mov.u32 %r43, 0x0;
	mov.u32 %r44, 0x0;
	mov.u32 %r45, 0x0;
	mov.u32 %r46, 0x0;
	@%p50 ld.global.v4.b32 { %r43, %r44, %r45, %r46 }, [ %rd89 + 0 ];
	// end inline asm
	// begin inline asm
	mov.u32 %r47, 0x0;
	mov.u32 %r48, 0x0;
	mov.u32 %r49, 0x0;
	mov.u32 %r50, 0x0;
	@%p50 ld.global.v4.b32 { %r47, %r48, %r49, %r50 }, [ %rd90 + 0 ];
	// end inline asm
	.loc	1 50 35
	shr.u64 	%rd128, %rd39, 52;
	and.b64  	%rd129, %rd128, 2048;
	add.s64 	%rd130, %rd129, %rd39;
	shr.u64 	%rd131, %rd47, 52;
	and.b64  	%rd132, %rd131, 2048;
	add.s64 	%rd133, %rd132, %rd47;
	.loc	1 52 31
	shl.b64 	%rd134, %rd130, 16;
	add.s64 	%rd135, %rd100, %rd134;
	add.s64 	%rd91, %rd135, %rd114;
	shl.b64 	%rd136, %rd133, 16;
	add.s64 	%rd137, %rd100, %rd136;
	add.s64 	%rd92, %rd137, %rd117;
	.loc	1 52 52
	// begin inline asm
	mov.u32 %r51, 0x0;
	mov.u32 %r52, 0x0;
	mov.u32 %r53, 0x0;
	mov.u32 %r54, 0x0;
	@%p50 ld.global.v4.b32 { %r51, %r52, %r53, %r54 }, [ %rd91 + 0 ];
	// end inline asm
	// begin inline asm
	mov.u32 %r55, 0x0;
	mov.u32 %r56, 0x0;
	mov.u32 %r57, 0x0;
	mov.u32 %r58, 0x0;
	@%p50 ld.global.v4.b32 { %r55, %r56, %r57, %r58 }, [ %rd92 + 0 ];
	// end inline asm
	.loc	1 56 35
	shr.u64 	%rd138, %rd55, 52;
	and.b64  	%rd139, %rd138, 2048;
	add.s64 	%rd140, %rd139, %rd55;
	shr.u64 	%rd141, %rd63, 52;
	and.b64  	%rd142, %rd141, 2048;
	add.s64 	%rd143, %rd142, %rd63;
	.loc	1 58 31
	shl.b64 	%rd144, %rd140, 16;
	add.s64 	%rd145, %rd102, %rd144;
	add.s64 	%rd93, %rd145, %rd114;
	shl.b64 	%rd146, %rd143, 16;
	add.s64 	%rd147, %rd102, %rd146;
	add.s64 	%rd94, %rd147, %rd117;
	.loc	1 58 52
	// begin inline asm
	mov.u32 %r59, 0x0;
	mov.u32 %r60, 0x0;
	mov.u32 %r61, 0x0;
	mov.u32 %r62, 0x0;
	@%p50 ld.global.v4.b32 { %r59, %r60, %r61, %r62 }, [ %rd93 + 0 ];
	// end inline asm
	// begin inline asm
	mov.u32 %r63, 0x0;
	mov.u32 %r64, 0x0;
	mov.u32 %r65, 0x0;
	mov.u32 %r66, 0x0;
	@%p50 ld.global.v4.b32 { %r63, %r64, %r65, %r66 }, [ %rd94 + 0 ];
	// end inline asm
	.loc	1 62 35
	shr.u64 	%rd148, %rd79, 52;
	shr.u64 	%rd149, %rd71, 52;
	and.b64  	%rd150, %rd149, 2048;
	and.b64  	%rd151, %rd148, 2048;
	add.s64 	%rd3, %rd151, %rd79;
	add.s64 	%rd4, %rd150, %rd71;
	.loc	1 63 52
	or.b64  	%rd152, %rd3, %rd4;
	setp.lt.u64 	%p49, %rd152, 2048;
	@%p49 bra 	$L__BB0_2;
	mov.u64 	%rd153, assertMessage_0;
	cvta.global.u64 	%rd154, %rd153;
	mov.u64 	%rd155, assertFile_0;
	cvta.global.u64 	%rd156, %rd155;
	mov.u64 	%rd157, assertFunc_0;
	cvta.global.u64 	%rd158, %rd157;
	mov.b32 	%r83, 843;
	mov.u64 	%rd159, 1;
	{ // callseq 0, 0
	.reg .b32 temp_param_reg;
	.param .b64 param0;
	st.param.b64 	[param0+0], %rd154;
	.param .b64 param1;
	st.param.b64 	[param1+0], %rd156;
	.param .b32 param2;
	st.param.b32 	[param2+0], %r83;
	.param .b64 param3;
	st.param.b64 	[param3+0], %rd158;
	.param .b64 param4;
	st.param.b64 	[param4+0], %rd159;
	call.uni 
	__assertfail, 
	(
	param0, 
	param1, 
	param2, 
	param3, 
	param4
	);
	} // callseq 0
$L__BB0_2:
	.loc	1 41 50
	mov.b32 	%f1, %r42;
	.loc	1 46 50
	mov.b32 	%f2, %r50;
	.loc	1 47 19
	add.f32 	%f3, %f1, %f2;
	.loc	1 52 52
	mov.b32 	%f4, %r58;
	.loc	1 53 20
	add.f32 	%f5, %f3, %f4;
	.loc	1 58 52
	mov.b32 	%f6, %r66;
	.loc	1 59 20
	add.f32 	%f7, %f5, %f6;
	.loc	1 41 50
	mov.b32 	%f8, %r41;
	.loc	1 46 50
	mov.b32 	%f9, %r49;
	.loc	1 47 19
	add.f32 	%f10, %f8, %f9;
	.loc	1 52 52
	mov.b32 	%f11, %r57;
	.loc	1 53 20
	add.f32 	%f12, %f10, %f11;
	.loc	1 58 52
	mov.b32 	%f13, %r65;
	.loc	1 59 20
	add.f32 	%f14, %f12, %f13;
	.loc	1 41 50
	mov.b32 	%f15, %r40;
	.loc	1 46 50
	mov.b32 	%f16, %r48;
	.loc	1 47 19
	add.f32 	%f17, %f15, %f16;
	.loc	1 52 52
	mov.b32 	%f18, %r56;
	.loc	1 53 20
	add.f32 	%f19, %f17, %f18;
	.loc	1 58 52
	mov.b32 	%f20, %r64;
	.loc	1 59 20
	add.f32 	%f21, %f19, %f20;
	.loc	1 41 50
	mov.b32 	%f22, %r39;
	.loc	1 46 50
	mov.b32 	%f23, %r47;
	.loc	1 47 19
	add.f32 	%f24, %f22, %f23;
	.loc	1 52 52
	mov.b32 	%f25, %r55;
	.loc	1 53 20
	add.f32 	%f26, %f24, %f25;
	.loc	1 58 52
	mov.b32 	%f27, %r63;
	.loc	1 59 20
	add.f32 	%f28, %f26, %f27;
	.loc	1 41 50
	mov.b32 	%f29, %r38;
	.loc	1 46 50
	mov.b32 	%f30, %r46;
	.loc	1 47 19
	add.f32 	%f31, %f29, %f30;
	.loc	1 52 52
	mov.b32 	%f32, %r54;
	.loc	1 53 20
	add.f32 	%f33, %f31, %f32;
	.loc	1 58 52
	mov.b32 	%f34, %r62;
	.loc	1 59 20
	add.f32 	%f35, %f33, %f34;
	.loc	1 41 50
	mov.b32 	%f36, %r37;
	.loc	1 46 50
	mov.b32 	%f37, %r45;
	.loc	1 47 19
	add.f32 	%f38, %f36, %f37;
	.loc	1 52 52
	mov.b32 	%f39, %r53;
	.loc	1 53 20
	add.f32 	%f40, %f38, %f39;
	.loc	1 58 52
	mov.b32 	%f41, %r61;
	.loc	1 59 20
	add.f32 	%f42, %f40, %f41;
	.loc	1 41 50
	mov.b32 	%f43, %r36;
	.loc	1 46 50
	mov.b32 	%f44, %r44;
	.loc	1 47 19
	add.f32 	%f45, %f43, %f44;
	.loc	1 52 52
	mov.b32 	%f46, %r52;
	.loc	1 53 20
	add.f32 	%f47, %f45, %f46;
	.loc	1 58 52
	mov.b32 	%f48, %r60;
	.loc	1 59 20
	add.f32 	%f49, %f47, %f48;
	.loc	1 41 50
	mov.b32 	%f50, %r35;
	.loc	1 46 50
	mov.b32 	%f51, %r43;
	.loc	1 47 19
	add.f32 	%f52, %f50, %f51;
	.loc	1 52 52
	mov.b32 	%f53, %r51;
	.loc	1 53 20
	add.f32 	%f54, %f52, %f53;
	.loc	1 58 52
	mov.b32 	%f55, %r59;
	.loc	1 59 20
	add.f32 	%f56, %f54, %f55;
	.loc	1 64 31
	shl.b64 	%rd164, %rd4, 16;
	add.s64 	%rd165, %rd5, %rd164;
	shl.b64 	%rd166, %rd1, 2;
	add.s64 	%rd160, %rd165, %rd166;
	shl.b64 	%rd167, %rd3, 16;
	add.s64 	%rd168, %rd5, %rd167;
	shl.b64 	%rd169, %rd2, 2;
	add.s64 	%rd161, %rd168, %rd169;
	.loc	1 64 52
	// begin inline asm
	mov.u32 %r84, 0x0;
	mov.u32 %r85, 0x0;
	mov.u32 %r86, 0x0;
	mov.u32 %r87, 0x0;
	@%p50 ld.global.v4.b32 { %r84, %r85, %r86, %r87 }, [ %rd160 + 0 ];
	// end inline asm
	mov.b32 	%f57, %r84;
	mov.b32 	%f58, %r85;
	mov.b32 	%f59, %r86;
	mov.b32 	%f60, %r87;
	// begin inline asm
	mov.u32 %r88, 0x0;
	mov.u32 %r89, 0x0;
	mov.u32 %r90, 0x0;
	mov.u32 %r91, 0x0;
	@%p50 ld.global.v4.b32 { %r88, %r89, %r90, %r91 }, [ %rd161 + 0 ];
	// end inline asm
	mov.b32 	%f61, %r88;
	mov.b32 	%f62, %r89;
	mov.b32 	%f63, %r90;
	mov.b32 	%f64, %r91;
	.loc	1 65 20
	add.f32 	%f65, %f56, %f57;
	add.f32 	%f66, %f49, %f58;
	add.f32 	%f67, %f42, %f59;
	add.f32 	%f68, %f35, %f60;
	add.f32 	%f69, %f28, %f61;
	add.f32 	%f70, %f21, %f62;
	add.f32 	%f71, %f14, %f63;
	add.f32 	%f72, %f7, %f64;
	.loc	1 66 25
	mul.wide.s32 	%rd170, %r71, 4;
	add.s64 	%rd162, %rd6, %rd170;
	add.s64 	%rd163, %rd162, 2048;
	.loc	1 66 37
	mov.b32 	%r92, %f65;
	mov.b32 	%r93, %f66;
	mov.b32 	%r94, %f67;
	mov.b32 	%r95, %f68;
	// begin inline asm
	@%p50 st.global.v4.b32 [ %rd162 + 0 ], { %r92, %r93, %r94, %r95 };
	// end inline asm
	mov.b32 	%r96, %f69;
	mov.b32 	%r97, %f70;
	mov.b32 	%r98, %f71;
	mov.b32 	%r99, %f72;
	// begin inline asm
	@%p50 st.global.v4.b32 [ %rd163 + 0 ], { %r96, %r97, %r98, %r99 };
	// end inline asm
	.loc	1 66 4
	ret;
$L__tmp1:
$L__func_end0:

}
	.file	1 "/tmp/torchinductor_paperspace/ko/ckoaqxwdimygtqg2nu24ofkiodnomlp3ezofkqciankgspthkhh6.py"
	.section	.debug_abbrev
	{
.b8 1
.b8 17
.b8 0
.b8 37
.b8 8
.b8 19
.b8 5
.b8 3
.b8 8
.b8 16
.b8 6
.b8 27
.b8 8
.b8 17
.b8 1
.b8 18
.b8 1
.b8 0
.b8 0
.b8 0
	}
	.section	.debug_info
	{
.b32 126
.b8 2
.b8 0
.b32 .debug_abbrev
.b8 8
.b8 1
.b8 116
.b8 114
.b8 105
.b8 116
.b8 111
.b8 110
.b8 0
.b8 2
.b8 0
.b8 99
.b8 107
.b8 111
.b8 97
.b8 113
.b8 120
.b8 119
.b8 100
.b8 105
.b8 109
.b8 121
.b8 103
.b8 116
.b8 113
.b8 103
.b8 50
.b8 110
.b8 117
.b8 50
.b8 52
.b8 111
.b8 102
.b8 107
.b8 105
.b8 111
.b8 100
.b8 110
.b8 111
.b8 109
.b8 108
.b8 112
.b8 51
.b8 101
.b8 122
.b8 111
.b8 102
.b8 107
.b8 113
.b8 99
.b8 105
.b8 97
.b8 110
.b8 107
.b8 103
.b8 115
.b8 112
.b8 116
.b8 104
.b8 107
.b8 104
.b8 104
.b8 54
.b8 46
.b8 112
.b8 121
.b8 0
.b32 .debug_line
.b8 47
.b8 116
.b8 109
.b8 112
.b8 47
.b8 116
.b8 111
.b8 114
.b8 99
.b8 104
.b8 105
.b8 110
.b8 100
.b8 117
.b8 99
.b8 116
.b8 111
.b8 114
.b8 95
.b8 112
.b8 97
.b8 112
.b8 101
.b8 114
.b8 115
.b8 112
.b8 97
.b8 99
.b8 101
.b8 47
.b8 107
.b8 111
.b8 0
.b64 $L__func_begin0
.b64 $L__func_end0
	}
	.section	.debug_loc	{	}


// ===== COMPILED SASS (sm_100) =====

	.target	sm_100

	.elftype	@"ET_EXEC"


//--------------------- .note.nv.tkinfo           --------------------------
	.section	.note.nv.tkinfo,"",@"SHT_NOTE"
	.sectionflags	@"SHF_NOTE_NV_TKINFO"
	.tkinfo
        /*0018*/ 	.word	0x00000002
        /*0030*/ 	.string	""
        /*0030*/ 	.string	"ptxas"
        /*0030*/ 	.string	"Cuda compilation tools, release 13.0, V13.0.88"
        /*0030*/ 	.string	"Build cuda_13.0.r13.0/compiler.36424714_0"
        /*0030*/ 	.string	"-arch sm_100 "



//--------------------- .note.nv.cuinfo           --------------------------
	.section	.note.nv.cuinfo,"",@"SHT_NOTE"
	.sectionflags	@"SHF_NOTE_NV_CUINFO"
        /*0018*/ 	.short	0x0002
        /*001a*/ 	.short	0x0050
        /*001c*/ 	.short	0x0082
	.zero		2


//--------------------- .nv.info                  --------------------------
	.section	.nv.info,"",@"SHT_CUDA_INFO"
	.align	4


	//----- nvinfo : EIATTR_REGCOUNT
	.align		4
        /*0000*/ 	.byte	0x04, 0x2f
        /*0002*/ 	.short	(.L_4 - .L_3)
	.align		4
.L_3:
        /*0004*/ 	.word	index@(triton_)
        /*0008*/ 	.word	0x00000038


	//----- nvinfo : EIATTR_FRAME_SIZE
	.align		4
.L_4:
        /*000c*/ 	.byte	0x04, 0x11
        /*000e*/ 	.short	(.L_6 - .L_5)
	.align		4
.L_5:
        /*0010*/ 	.word	index@(triton_)
        /*0014*/ 	.word	0x00000000


	//----- nvinfo : EIATTR_MIN_STACK_SIZE
	.align		4
.L_6:
        /*0018*/ 	.byte	0x04, 0x12
        /*001a*/ 	.short	(.L_8 - .L_7)
	.align		4
.L_7:
        /*001c*/ 	.word	index@(triton_)
        /*0020*/ 	.word	0x00000000
.L_8:


//--------------------- .nv.compat                --------------------------
	.section	.nv.compat,"",@"SHT_CUDA_COMPAT_INFO"
	.align	4
        /*0000*/ 	.byte	0x02, 0x09, 0x00, 0x00, 0x02, 0x02, 0x01, 0x00, 0x02, 0x05, 0x05, 0x00, 0x03, 0x07, 0x01, 0x01
        /*0010*/ 	.byte	0x02, 0x03, 0x00, 0x00, 0x02, 0x06, 0x01, 0x00, 0x04, 0x0b, 0x08, 0x00, 0x09, 0x00, 0x00, 0x00
        /*0020*/ 	.byte	0x00, 0x00, 0x00, 0x00


//--------------------- .nv.info.triton_          --------------------------
	.section	.nv.info.triton_,"",@"SHT_CUDA_INFO"
	.sectionflags	@""
	.align	4


	//----- nvinfo : EIATTR_CUDA_API_VERSION
	.align		4
        /*0000*/ 	.byte	0x04, 0x37
        /*0002*/ 	.short	(.L_10 - .L_9)
.L_9:
        /*0004*/ 	.word	0x00000082


	//----- nvinfo : EIATTR_KPARAM_INFO
	.align		4
.L_10:
        /*0008*/ 	.byte	0x04, 0x17
        /*000a*/ 	.short	(.L_12 - .L_11)
.L_11:
        /*000c*/ 	.word	0x00000000
        /*0010*/ 	.short	0x000b
        /*0012*/ 	.short	0x0058
        /*0014*/ 	.byte	0x00, 0xf0, 0x11, 0x00


	//----- nvinfo : EIATTR_KPARAM_INFO
	.align		4
.L_12:
        /*0018*/ 	.byte	0x04, 0x17
        /*001a*/ 	.short	(.L_14 - .L_13)
.L_13:
        /*001c*/ 	.word	0x00000000
        /*0020*/ 	.short	0x000a
        /*0022*/ 	.short	0x0050
        /*0024*/ 	.byte	0x00, 0xf0, 0x21, 0x00


	//----- nvinfo : EIATTR_KPARAM_INFO
	.align		4
.L_14:
        /*0028*/ 	.byte	0x04, 0x17
        /*002a*/ 	.short	(.L_16 - .L_15)
.L_15:
        /*002c*/ 	.word	0x00000000
        /*0030*/ 	.short	0x0009
        /*0032*/ 	.short	0x0048
        /*0034*/ 	.byte	0x00, 0xf0, 0x21, 0x00


	//----- nvinfo : EIATTR_KPARAM_INFO
	.align		4
.L_16:
        /*0038*/ 	.byte	0x04, 0x17
        /*003a*/ 	.short	(.L_18 - .L_17)
.L_17:
        /*003c*/ 	.word	0x00000000
        /*0040*/ 	.short	0x0008
        /*0042*/ 	.short	0x0040
        /*0044*/ 	.byte	0x00, 0xf0, 0x21, 0x00


	//----- nvinfo : EIATTR_KPARAM_INFO
	.align		4
.L_18:
        /*0048*/ 	.byte	0x04, 0x17
        /*004a*/ 	.short	(.L_20 - .L_19)
.L_19:
        /*004c*/ 	.word	0x00000000
        /*0050*/ 	.short	0x0007
        /*0052*/ 	.short	0x0038
        /*0054*/ 	.byte	0x00, 0xf0, 0x21, 0x00


	//----- nvinfo : EIATTR_KPARAM_INFO
	.align		4
.L_20:
        /*0058*/ 	.byte	0x04, 0x17
        /*005a*/ 	.short	(.L_22 - .L_21)
.L_21:
        /*005c*/ 	.word	0x00000000
        /*0060*/ 	.short	0x0006
        /*0062*/ 	.short	0x0030
        /*0064*/ 	.byte	0x00, 0xf0, 0x21, 0x00


	//----- nvinfo : EIATTR_KPARAM_INFO
	.align		4
.L_22:
        /*0068*/ 	.byte	0x04, 0x17
        /*006a*/ 	.short	(.L_24 - .L_23)
.L_23:
        /*006c*/ 	.word	0x00000000
        /*0070*/ 	.short	0x0005
        /*0072*/ 	.short	0x0028
        /*0074*/ 	.byte	0x00, 0xf0, 0x21, 0x00


	//----- nvinfo : EIATTR_KPARAM_INFO
	.align		4
.L_24:
        /*0078*/ 	.byte	0x04, 0x17
        /*007a*/ 	.short	(.L_26 - .L_25)
.L_25:
        /*007c*/ 	.word	0x00000000
        /*0080*/ 	.short	0x0004
        /*0082*/ 	.short	0x0020
        /*0084*/ 	.byte	0x00, 0xf0, 0x21, 0x00


	//----- nvinfo : EIATTR_KPARAM_INFO
	.align		4
.L_26:
        /*0088*/ 	.byte	0x04, 0x17
        /*008a*/ 	.short	(.L_28 - .L_27)
.L_27:
        /*008c*/ 	.word	0x00000000
        /*0090*/ 	.short	0x0003
        /*0092*/ 	.short	0x0018
        /*0094*/ 	.byte	0x00, 0xf0, 0x21, 0x00


	//----- nvinfo : EIATTR_KPARAM_INFO
	.align		4
.L_28:
        /*0098*/ 	.byte	0x04, 0x17
        /*009a*/ 	.short	(.L_30 - .L_29)
.L_29:
        /*009c*/ 	.word	0x00000000
        /*00a0*/ 	.short	0x0002
        /*00a2*/ 	.short	0x0010
        /*00a4*/ 	.byte	0x00, 0xf0, 0x21, 0x00


	//----- nvinfo : EIATTR_KPARAM_INFO
	.align		4
.L_30:
        /*00a8*/ 	.byte	0x04, 0x17
        /*00aa*/ 	.short	(.L_32 - .L_31)
.L_31:
        /*00ac*/ 	.word	0x00000000
        /*00b0*/ 	.short	0x0001
        /*00b2*/ 	.short	0x0008
        /*00b4*/ 	.byte	0x00, 0xf0, 0x21, 0x00


	//----- nvinfo : EIATTR_KPARAM_INFO
	.align		4
.L_32:
        /*00b8*/ 	.byte	0x04, 0x17
        /*00ba*/ 	.short	(.L_34 - .L_33)
.L_33:
        /*00bc*/ 	.word	0x00000000
        /*00c0*/ 	.short	0x0000
        /*00c2*/ 	.short	0x0000
        /*00c4*/ 	.byte	0x00, 0xf0, 0x21, 0x00


	//----- nvinfo : EIATTR_SPARSE_MMA_MASK
	.align		4
.L_34:
        /*00c8*/ 	.byte	0x03, 0x50
        /*00ca*/ 	.short	0x0000


	//----- nvinfo : EIATTR_MAXREG_COUNT
	.align		4
        /*00cc*/ 	.byte	0x03, 0x1b
        /*00ce*/ 	.short	0x00ff


	//----- nvinfo : EIATTR_EXTERNS
	.align		4
        /*00d0*/ 	.byte	0x04, 0x0f
        /*00d2*/ 	.short	(.L_36 - .L_35)


	//   ....[0]....
	.align		4
.L_35:
        /*00d4*/ 	.word	index@(__assertfail)


	//----- nvinfo : EIATTR_MERCURY_ISA_VERSION
	.align		4
.L_36:
        /*00d8*/ 	.byte	0x03, 0x5f
        /*00da*/ 	.short	0x0101


	//----- nvinfo : EIATTR_VRC_CTA_INIT_COUNT
	.align		4
        /*00dc*/ 	.byte	0x02, 0x4a
	.zero		1
	.zero		1


	//----- nvinfo : EIATTR_SYSCALL_OFFSETS
	.align		4
        /*00e0*/ 	.byte	0x04, 0x46
        /*00e2*/ 	.short	(.L_38 - .L_37)


	//   ....[0]....
.L_37:
        /*00e4*/ 	.word	0x000008b0


	//----- nvinfo : EIATTR_EXIT_INSTR_OFFSETS
	.align		4
.L_38:
        /*00e8*/ 	.byte	0x04, 0x1c
        /*00ea*/ 	.short	(.L_40 - .L_39)


	//   ....[0]....
.L_39:
        /*00ec*/ 	.word	0x00000c60


	//----- nvinfo : EIATTR_MAX_THREADS
	.align		4
.L_40:
        /*00f0*/ 	.byte	0x04, 0x05
        /*00f2*/ 	.short	(.L_42 - .L_41)
.L_41:
        /*00f4*/ 	.word	0x00000080
        /*00f8*/ 	.word	0x00000001
        /*00fc*/ 	.word	0x00000001


	//----- nvinfo : EIATTR_CRS_STACK_SIZE
	.align		4
.L_42:
        /*0100*/ 	.byte	0x04, 0x1e
        /*0102*/ 	.short	(.L_44 - .L_43)
.L_43:
        /*0104*/ 	.word	0x00000000


	//----- nvinfo : EIATTR_CBANK_PARAM_SIZE
	.align		4
.L_44:
        /*0108*/ 	.byte	0x03, 0x19
        /*010a*/ 	.short	0x005c


	//----- nvinfo : EIATTR_PARAM_CBANK
	.align		4
        /*010c*/ 	.byte	0x04, 0x0a
        /*010e*/ 	.short	(.L_46 - .L_45)
	.align		4
.L_45:
        /*0110*/ 	.word	index@(.nv.constant0.triton_)
        /*0114*/ 	.short	0x0380
        /*0116*/ 	.short	0x005c


	//----- nvinfo : EIATTR_SW_WAR
	.align		4
.L_46:
        /*0118*/ 	.byte	0x04, 0x36
        /*011a*/ 	.short	(.L_48 - .L_47)
.L_47:
        /*011c*/ 	.word	0x00000008
.L_48:


//--------------------- .nv.callgraph             --------------------------
	.section	.nv.callgraph,"",@"SHT_CUDA_CALLGRAPH"
	.align	4
	.sectionentsize	8
	.align		4
        /*0000*/ 	.word	0x00000000
	.align		4
        /*0004*/ 	.word	0xffffffff
	.align		4
        /*0008*/ 	.word	index@(triton_)
	.align		4
        /*000c*/ 	.word	index@(__assertfail)
	.align		4
        /*0010*/ 	.word	0x00000000
	.align		4
        /*0014*/ 	.word	0xfffffffe
	.align		4
        /*0018*/ 	.word	0x00000000
	.align		4
        /*001c*/ 	.word	0xfffffffd
	.align		4
        /*0020*/ 	.word	0x00000000
	.align		4
        /*0024*/ 	.word	0xfffffffc


//--------------------- .nv.constant4             --------------------------
	.section	.nv.constant4,"a",@progbits
	.align	8
	.align		8
.nv.constant4:
        /*0000*/ 	.dword	__assertfail
	.align		8
        /*0008*/ 	.dword	assertFunc_0
	.align		8
        /*0010*/ 	.dword	assertFile_0
	.align		8
        /*0018*/ 	.dword	assertMessage_0


//--------------------- .text.triton_             --------------------------
	.section	.text.triton_,"ax",@progbits
	.align	128
        .global         triton_
        .type           triton_,@function
        .size           triton_,(.L_x_3 - triton_)
        .other          triton_,@"STO_CUDA_ENTRY STV_DEFAULT"
triton_:
.text.triton_:
[----:B------:R-:W0:Y:S01]  /*0000*/  LDC R1, c[0x0][0x37c] ;  /* 0x0000df00ff017b82 */ /* 0x000e220000000800 */
[----:B------:R-:W1:Y:S07]  /*0010*/  S2R R0, SR_TID.X ;  /* 0x0000000000007919 */ /* 0x000e6e0000002100 */
[----:B------:R-:W2:Y:S01]  /*0020*/  LDC.64 R20, c[0x0][0x380] ;  /* 0x0000e000ff147b82 */ /* 0x000ea20000000a00 */
[----:B------:R-:W3:Y:S01]  /*0030*/  LDCU.64 UR36, c[0x0][0x358] ;  /* 0x00006b00ff2477ac */ /* 0x000ee20008000a00 */
[----:B------:R-:W4:Y:S01]  /*0040*/  S2R R3, SR_CTAID.X ;  /* 0x0000000000037919 */ /* 0x000f220000002500 */
[----:B------:R-:W0:Y:S05]  /*0050*/  LDCU.64 UR4, c[0x0][0x388] ;  /* 0x00007100ff0477ac */ /* 0x000e2a0008000a00 */
[----:B------:R-:W0:Y:S01]  /*0060*/  LDC.64 R14, c[0x0][0x390] ;  /* 0x0000e400ff0e7b82 */ /* 0x000e220000000a00 */
[----:B------:R-:W0:Y:S01]  /*0070*/  LDCU.64 UR6, c[0x0][0x398] ;  /* 0x00007300ff0677ac */ /* 0x000e220008000a00 */
[----:B------:R-:W0:Y:S06]  /*0080*/  LDCU.64 UR8, c[0x0][0x3a8] ;  /* 0x00007500ff0877ac */ /* 0x000e2c0008000a00 */
[----:B------:R-:W0:Y:S01]  /*0090*/  LDC.64 R12, c[0x0][0x3a0] ;  /* 0x0000e800ff0c7b82 */ /* 0x000e220000000a00 */
[----:B------:R-:W0:Y:S07]  /*00a0*/  LDCU.64 UR10, c[0x0][0x3b8] ;  /* 0x00007700ff0a77ac */ /* 0x000e2e0008000a00 */
[----:B------:R-:W0:Y:S01]  /*00b0*/  LDC.64 R18, c[0x0][0x3b0] ;  /* 0x0000ec00ff127b82 */ /* 0x000e220000000a00 */
[----:B-1----:R-:W-:-:S05]  /*00c0*/  IMAD.SHL.U32 R0, R0, 0x4, RZ ;  /* 0x0000000400007824 */ /* 0x002fca00078e00ff */
[----:B------:R-:W-:-:S05]  /*00d0*/  LOP3.LUT R0, R0, 0x1fc, RZ, 0xc0, !PT ;  /* 0x000001fc00007812 */ /* 0x000fca00078ec0ff */
[----:B----4-:R-:W-:-:S05]  /*00e0*/  IMAD R52, R3, 0x400, R0 ;  /* 0x0000040003347824 */ /* 0x010fca00078e0200 */
[----:B------:R-:W-:-:S04]  /*00f0*/  SHF.R.S32.HI R3, RZ, 0x1f, R52 ;  /* 0x0000001fff037819 */ /* 0x000fc80000011434 */
[----:B------:R-:W-:-:S04]  /*0100*/  LEA.HI R0, R3, R52, RZ, 0xe ;  /* 0x0000003403007211 */ /* 0x000fc800078f70ff */
[----:B------:R-:W-:-:S05]  /*0110*/  SHF.R.S32.HI R2, RZ, 0xe, R0 ;  /* 0x0000000eff027819 */ /* 0x000fca0000011400 */
[----:B--2---:R-:W-:-:S06]  /*0120*/  IMAD.WIDE R4, R2, 0x8, R20 ;  /* 0x0000000802047825 */ /* 0x004fcc00078e0214 */
[----:B---3--:R-:W2:Y:S01]  /*0130*/  LDG.E.EL.64 R4, desc[UR36][R4.64] ;  /* 0x0000002404047981 */ /* 0x008ea2000c2e1b00 */
[----:B------:R-:W-:Y:S02]  /*0140*/  VIADD R9, R52, 0x200 ;  /* 0x0000020034097836 */ /* 0x000fe40000000000 */
[----:B0-----:R-:W-:-:S03]  /*0150*/  IMAD.WIDE R6, R2, 0x8, R14 ;  /* 0x0000000802067825 */ /* 0x001fc600078e020e */
[----:B------:R-:W-:-:S03]  /*0160*/  LEA.HI R8, R3, R9, RZ, 0xe ;  /* 0x0000000903087211 */ /* 0x000fc600078f70ff */
[----:B------:R-:W3:Y:S01]  /*0170*/  LDG.E.EL.64 R6, desc[UR36][R6.64] ;  /* 0x0000002406067981 */ /* 0x000ee2000c2e1b00 */
[----:B------:R-:W-:Y:S01]  /*0180*/  SHF.R.S32.HI R3, RZ, 0xe, R8 ;  /* 0x0000000eff037819 */ /* 0x000fe20000011408 */
[----:B------:R-:W-:-:S04]  /*0190*/  IMAD.WIDE R10, R2, 0x8, R12 ;  /* 0x00000008020a7825 */ /* 0x000fc800078e020c */
[----:B------:R-:W-:Y:S02]  /*01a0*/  IMAD.WIDE R16, R2, 0x8, R18 ;  /* 0x0000000802107825 */ /* 0x000fe400078e0212 */
[----:B------:R-:W4:Y:S02]  /*01b0*/  LDG.E.EL.64 R10, desc[UR36][R10.64] ;  /* 0x000000240a0a7981 */ /* 0x000f24000c2e1b00 */
[C---:B------:R-:W-:Y:S02]  /*01c0*/  IMAD.WIDE R20, R3.reuse, 0x8, R20 ;  /* 0x0000000803147825 */ /* 0x040fe400078e0214 */
[----:B------:R-:W4:Y:S04]  /*01d0*/  LDG.E.EL.64 R16, desc[UR36][R16.64] ;  /* 0x0000002410107981 */ /* 0x000f28000c2e1b00 */
[----:B------:R-:W4:Y:S01]  /*01e0*/  LDG.E.EL.64 R20, desc[UR36][R20.64] ;  /* 0x0000002414147981 */ /* 0x000f22000c2e1b00 */
[----:B------:R-:W-:-:S04]  /*01f0*/  IMAD.WIDE R14, R3, 0x8, R14 ;  /* 0x00000008030e7825 */ /* 0x000fc800078e020e */
[C---:B------:R-:W-:Y:S02]  /*0200*/  IMAD.WIDE R12, R3.reuse, 0x8, R12 ;  /* 0x00000008030c7825 */ /* 0x040fe400078e020c */
[----:B------:R-:W4:Y:S02]  /*0210*/  LDG.E.EL.64 R14, desc[UR36][R14.64] ;  /* 0x000000240e0e7981 */ /* 0x000f24000c2e1b00 */
[----:B------:R-:W-:Y:S02]  /*0220*/  IMAD.WIDE R18, R3, 0x8, R18 ;  /* 0x0000000803127825 */ /* 0x000fe400078e0212 */
[----:B------:R-:W4:Y:S04]  /*0230*/  LDG.E.EL.64 R12, desc[UR36][R12.64] ;  /* 0x000000240c0c7981 */ /* 0x000f28000c2e1b00 */
[----:B------:R-:W4:Y:S01]  /*0240*/  LDG.E.EL.64 R18, desc[UR36][R18.64] ;  /* 0x0000002412127981 */ /* 0x000f22000c2e1b00 */
[----:B--2---:R-:W-:-:S04]  /*0250*/  SHF.R.U32.HI R23, RZ, 0x14, R5 ;  /* 0x00000014ff177819 */ /* 0x004fc80000011605 */
[----:B------:R-:W-:-:S04]  /*0260*/  LOP3.LUT R23, R23, 0x800, RZ, 0xc0, !PT ;  /* 0x0000080017177812 */ /* 0x000fc800078ec0ff */
[----:B------:R-:W-:Y:S02]  /*0270*/  IADD3 R22, P0, PT, R4, R23, RZ ;  /* 0x0000001704167210 */ /* 0x000fe40007f1e0ff */
[----:B------:R-:W-:-:S03]  /*0280*/  LOP3.LUT R4, R8, 0xffffc000, RZ, 0xc0, !PT ;  /* 0xffffc00008047812 */ /* 0x000fc600078ec0ff */
[----:B------:R-:W-:Y:S01]  /*0290*/  IMAD.X R23, RZ, RZ, R5, P0 ;  /* 0x000000ffff177224 */ /* 0x000fe200000e0605 */
[C---:B------:R-:W-:Y:S02]  /*02a0*/  LEA R8, P0, R22.reuse, UR4, 0x10 ;  /* 0x0000000416087c11 */ /* 0x040fe4000f8080ff */
[----:B---3--:R-:W-:Y:S01]  /*02b0*/  SHF.R.U32.HI R5, RZ, 0x14, R7 ;  /* 0x00000014ff057819 */ /* 0x008fe20000011607 */
[----:B------:R-:W-:Y:S01]  /*02c0*/  IMAD.IADD R4, R9, 0x1, -R4 ;  /* 0x0000000109047824 */ /* 0x000fe200078e0a04 */
[----:B------:R-:W-:Y:S02]  /*02d0*/  LEA.HI.X R9, R22, UR5, R23, 0x10, P0 ;  /* 0x0000000516097c11 */ /* 0x000fe400080f8417 */
[----:B------:R-:W-:Y:S01]  /*02e0*/  LOP3.LUT R5, R5, 0x800, RZ, 0xc0, !PT ;  /* 0x0000080005057812 */ /* 0x000fe200078ec0ff */
[----:B------:R-:W0:Y:S01]  /*02f0*/  LDC.64 R22, c[0x0][0x3c0] ;  /* 0x0000f000ff167b82 */ /* 0x000e220000000a00 */
[----:B----4-:R-:W-:Y:S02]  /*0300*/  SHF.R.U32.HI R25, RZ, 0x14, R11 ;  /* 0x00000014ff197819 */ /* 0x010fe4000001160b */
[----:B------:R-:W-:-:S02]  /*0310*/  IADD3 R24, P0, PT, R6, R5, RZ ;  /* 0x0000000506187210 */ /* 0x000fc40007f1e0ff */
[----:B------:R-:W-:Y:S02]  /*0320*/  SHF.R.U32.HI R5, RZ, 0x14, R17 ;  /* 0x00000014ff057819 */ /* 0x000fe40000011611 */
[----:B------:R-:W-:Y:S02]  /*0330*/  SHF.R.U32.HI R27, RZ, 0x14, R21 ;  /* 0x00000014ff1b7819 */ /* 0x000fe40000011615 */
[----:B------:R-:W-:Y:S02]  /*0340*/  LOP3.LUT R25, R25, 0x800, RZ, 0xc0, !PT ;  /* 0x0000080019197812 */ /* 0x000fe400078ec0ff */
[----:B------:R-:W-:Y:S01]  /*0350*/  LOP3.LUT R5, R5, 0x800, RZ, 0xc0, !PT ;  /* 0x0000080005057812 */ /* 0x000fe200078ec0ff */
[----:B------:R-:W-:Y:S01]  /*0360*/  IMAD.X R7, RZ, RZ, R7, P0 ;  /* 0x000000ffff077224 */ /* 0x000fe200000e0607 */
[----:B------:R-:W-:Y:S02]  /*0370*/  LOP3.LUT R27, R27, 0x800, RZ, 0xc0, !PT ;  /* 0x000008001b1b7812 */ /* 0x000fe400078ec0ff */
[----:B------:R-:W-:-:S02]  /*0380*/  LEA R6, P1, R24, UR6, 0x10 ;  /* 0x0000000618067c11 */ /* 0x000fc4000f8280ff */
[----:B------:R-:W-:Y:S02]  /*0390*/  IADD3 R25, P2, PT, R10, R25, RZ ;  /* 0x000000190a197210 */ /* 0x000fe40007f5e0ff */
[----:B------:R-:W-:Y:S02]  /*03a0*/  IADD3 R5, P3, PT, R16, R5, RZ ;  /* 0x0000000510057210 */ /* 0x000fe40007f7e0ff */
[----:B------:R-:W-:Y:S01]  /*03b0*/  IADD3 R27, P0, PT, R20, R27, RZ ;  /* 0x0000001b141b7210 */ /* 0x000fe20007f1e0ff */
[----:B------:R-:W-:Y:S01]  /*03c0*/  IMAD.X R26, RZ, RZ, R11, P2 ;  /* 0x000000ffff1a7224 */ /* 0x000fe200010e060b */
[----:B------:R-:W-:Y:S01]  /*03d0*/  LEA.HI.X R7, R24, UR7, R7, 0x10, P1 ;  /* 0x0000000718077c11 */ /* 0x000fe200088f8407 */
[----:B------:R-:W-:Y:S01]  /*03e0*/  IMAD.X R24, RZ, RZ, R17, P3 ;  /* 0x000000ffff187224 */ /* 0x000fe200018e0611 */
[----:B------:R-:W-:Y:S02]  /*03f0*/  LEA R20, P1, R25, UR8, 0x10 ;  /* 0x0000000819147c11 */ /* 0x000fe4000f8280ff */
[----:B------:R-:W-:Y:S01]  /*0400*/  LEA R16, P2, R5, UR10, 0x10 ;  /* 0x0000000a05107c11 */ /* 0x000fe2000f8480ff */
[----:B------:R-:W-:Y:S01]  /*0410*/  IMAD.X R28, RZ, RZ, R21, P0 ;  /* 0x000000ffff1c7224 */ /* 0x000fe200000e0615 */
[----:B------:R-:W-:-:S02]  /*0420*/  LEA.HI.X R21, R25, UR9, R26, 0x10, P1 ;  /* 0x0000000919157c11 */ /* 0x000fc400088f841a */
[----:B------:R-:W-:Y:S01]  /*0430*/  LEA.HI.X R17, R5, UR11, R24, 0x10, P2 ;  /* 0x0000000b05117c11 */ /* 0x000fe200090f8418 */
[----:B0-----:R-:W-:-:S04]  /*0440*/  IMAD.WIDE R24, R2, 0x8, R22 ;  /* 0x0000000802187825 */ /* 0x001fc800078e0216 */
[----:B------:R-:W-:Y:S02]  /*0450*/  IMAD.WIDE R2, R3, 0x8, R22 ;  /* 0x0000000803027825 */ /* 0x000fe400078e0216 */
[----:B------:R-:W2:Y:S04]  /*0460*/  LDG.E.EL.64 R22, desc[UR36][R24.64] ;  /* 0x0000002418167981 */ /* 0x000ea8000c2e1b00 */
[----:B------:R-:W3:Y:S01]  /*0470*/  LDG.E.EL.64 R2, desc[UR36][R2.64] ;  /* 0x0000002402027981 */ /* 0x000ee2000c2e1b00 */
[C---:B------:R-:W-:Y:S02]  /*0480*/  LEA R10, P0, R27.reuse, UR4, 0x10 ;  /* 0x000000041b0a7c11 */ /* 0x040fe4000f8080ff */
[----:B------:R-:W-:Y:S02]  /*0490*/  SHF.R.U32.HI R29, RZ, 0x14, R15 ;  /* 0x00000014ff1d7819 */ /* 0x000fe4000001160f */
[----:B------:R-:W-:-:S02]  /*04a0*/  LEA.HI.X R11, R27, UR5, R28, 0x10, P0 ;  /* 0x000000051b0b7c11 */ /* 0x000fc400080f841c */
[----:B------:R-:W-:Y:S02]  /*04b0*/  LOP3.LUT R29, R29, 0x800, RZ, 0xc0, !PT ;  /* 0x000008001d1d7812 */ /* 0x000fe400078ec0ff */
[----:B------:R-:W-:Y:S02]  /*04c0*/  SHF.R.U32.HI R27, RZ, 0x14, R13 ;  /* 0x00000014ff1b7819 */ /* 0x000fe4000001160d */
[----:B------:R-:W-:Y:S02]  /*04d0*/  SHF.R.U32.HI R5, RZ, 0x14, R19 ;  /* 0x00000014ff057819 */ /* 0x000fe40000011613 */
[----:B------:R-:W-:Y:S02]  /*04e0*/  IADD3 R28, P0, PT, R14, R29, RZ ;  /* 0x0000001d0e1c7210 */ /* 0x000fe40007f1e0ff */
[----:B------:R-:W-:Y:S02]  /*04f0*/  LOP3.LUT R27, R27, 0x800, RZ, 0xc0, !PT ;  /* 0x000008001b1b7812 */ /* 0x000fe400078ec0ff */
[----:B------:R-:W-:-:S02]  /*0500*/  LOP3.LUT R5, R5, 0x800, RZ, 0xc0, !PT ;  /* 0x0000080005057812 */ /* 0x000fc400078ec0ff */
[----:B------:R-:W-:Y:S02]  /*0510*/  IADD3.X R29, PT, PT, RZ, R15, RZ, P0, !PT ;  /* 0x0000000fff1d7210 */ /* 0x000fe400007fe4ff */
[----:B------:R-:W-:Y:S02]  /*0520*/  IADD3 R15, P0, PT, R12, R27, RZ ;  /* 0x0000001b0c0f7210 */ /* 0x000fe40007f1e0ff */
[----:B------:R-:W-:Y:S02]  /*0530*/  IADD3 R18, P1, PT, R18, R5, RZ ;  /* 0x0000000512127210 */ /* 0x000fe40007f3e0ff */
[----:B------:R-:W-:Y:S01]  /*0540*/  LOP3.LUT R5, R0, 0xffffc000, RZ, 0xc0, !PT ;  /* 0xffffc00000057812 */ /* 0x000fe200078ec0ff */
[----:B------:R-:W-:Y:S01]  /*0550*/  IMAD.X R26, RZ, RZ, R13, P0 ;  /* 0x000000ffff1a7224 */ /* 0x000fe200000e060d */
[----:B------:R-:W-:Y:S01]  /*0560*/  LEA R36, P0, R28, UR6, 0x10 ;  /* 0x000000061c247c11 */ /* 0x000fe2000f8080ff */
[----:B------:R-:W-:Y:S01]  /*0570*/  IMAD.X R19, RZ, RZ, R19, P1 ;  /* 0x000000ffff137224 */ /* 0x000fe200008e0613 */
[----:B------:R-:W-:-:S02]  /*0580*/  LEA R14, P1, R15, UR8, 0x10 ;  /* 0x000000080f0e7c11 */ /* 0x000fc4000f8280ff */
[----:B------:R-:W-:Y:S01]  /*0590*/  LEA R12, P2, R18, UR10, 0x10 ;  /* 0x0000000a120c7c11 */ /* 0x000fe2000f8480ff */
[----:B------:R-:W-:Y:S01]  /*05a0*/  IMAD.IADD R5, R52, 0x1, -R5 ;  /* 0x0000000134057824 */ /* 0x000fe200078e0a05 */
[----:B------:R-:W-:Y:S02]  /*05b0*/  LEA.HI.X R37, R28, UR7, R29, 0x10, P0 ;  /* 0x000000071c257c11 */ /* 0x000fe400080f841d */
[----:B------:R-:W-:Y:S02]  /*05c0*/  LEA.HI.X R15, R15, UR9, R26, 0x10, P1 ;  /* 0x000000090f0f7c11 */ /* 0x000fe400088f841a */
[----:B------:R-:W-:Y:S01]  /*05d0*/  LEA.HI.X R13, R18, UR11, R19, 0x10, P2 ;  /* 0x0000000b120d7c11 */ /* 0x000fe200090f8413 */
[----:B------:R-:W-:-:S04]  /*05e0*/  IMAD.WIDE R28, R5, 0x4, R16 ;  /* 0x00000004051c7825 */ /* 0x000fc800078e0210 */
[----:B------:R-:W-:Y:S02]  /*05f0*/  IMAD.WIDE R36, R4, 0x4, R36 ;  /* 0x0000000404247825 */ /* 0x000fe400078e0224 */
[----:B------:R-:W5:Y:S02]  /*0600*/  LDG.E.128 R28, desc[UR36][R28.64] ;  /* 0x000000241c1c7981 */ /* 0x000f64000c1e1d00 */
[C---:B------:R-:W-:Y:S02]  /*0610*/  IMAD.WIDE R8, R5.reuse, 0x4, R8 ;  /* 0x0000000405087825 */ /* 0x040fe400078e0208 */
[----:B------:R-:W5:Y:S02]  /*0620*/  LDG.E.128 R36, desc[UR36][R36.64] ;  /* 0x0000002424247981 */ /* 0x000f64000c1e1d00 */
[C---:B------:R-:W-:Y:S02]  /*0630*/  IMAD.WIDE R6, R5.reuse, 0x4, R6 ;  /* 0x0000000405067825 */ /* 0x040fe400078e0206 */
[----:B------:R0:W5:Y:S02]  /*0640*/  LDG.E.128 R48, desc[UR36][R8.64] ;  /* 0x0000002408307981 */ /* 0x000164000c1e1d00 */
[----:B------:R-:W-:-:S02]  /*0650*/  IMAD.WIDE R20, R5, 0x4, R20 ;  /* 0x0000000405147825 */ /* 0x000fc400078e0214 */
[----:B------:R0:W5:Y:S02]  /*0660*/  LDG.E.128 R16, desc[UR36][R6.64] ;  /* 0x0000002406107981 */ /* 0x000164000c1e1d00 */
[C---:B------:R-:W-:Y:S02]  /*0670*/  IMAD.WIDE R10, R4.reuse, 0x4, R10 ;  /* 0x00000004040a7825 */ /* 0x040fe400078e020a */
[----:B------:R0:W5:Y:S02]  /*0680*/  LDG.E.128 R24, desc[UR36][R20.64] ;  /* 0x0000002414187981 */ /* 0x000164000c1e1d00 */
[C---:B------:R-:W-:Y:S02]  /*0690*/  IMAD.WIDE R14, R4.reuse, 0x4, R14 ;  /* 0x00000004040e7825 */ /* 0x040fe400078e020e */
[----:B------:R0:W5:Y:S02]  /*06a0*/  LDG.E.128 R32, desc[UR36][R10.64] ;  /* 0x000000240a207981 */ /* 0x000164000c1e1d00 */
[----:B------:R-:W-:-:S02]  /*06b0*/  IMAD.WIDE R12, R4, 0x4, R12 ;  /* 0x00000004040c7825 */ /* 0x000fc400078e020c */
[----:B------:R0:W5:Y:S04]  /*06c0*/  LDG.E.128 R40, desc[UR36][R14.64] ;  /* 0x000000240e287981 */ /* 0x000168000c1e1d00 */
[----:B------:R0:W5:Y:S01]  /*06d0*/  LDG.E.128 R44, desc[UR36][R12.64] ;  /* 0x000000240c2c7981 */ /* 0x000162000c1e1d00 */
[----:B------:R-:W-:Y:S01]  /*06e0*/  BSSY.RECONVERGENT B6, `(.L_x_0) ;  /* 0x000001e000067945 */ /* 0x000fe20003800200 */
[----:B--2---:R-:W-:Y:S02]  /*06f0*/  SHF.R.U32.HI R53, RZ, 0x14, R23 ;  /* 0x00000014ff357819 */ /* 0x004fe40000011617 */
[----:B---3--:R-:W-:Y:S02]  /*0700*/  SHF.R.U32.HI R5, RZ, 0x14, R3 ;  /* 0x00000014ff057819 */ /* 0x008fe40000011603 */
[----:B------:R-:W-:-:S02]  /*0710*/  LOP3.LUT R53, R53, 0x800, RZ, 0xc0, !PT ;  /* 0x0000080035357812 */ /* 0x000fc400078ec0ff */
[----:B------:R-:W-:Y:S02]  /*0720*/  LOP3.LUT R5, R5, 0x800, RZ, 0xc0, !PT ;  /* 0x0000080005057812 */ /* 0x000fe400078ec0ff */
[----:B------:R-:W-:Y:S02]  /*0730*/  IADD3 R53, P1, PT, R22, R53, RZ ;  /* 0x0000003516357210 */ /* 0x000fe40007f3e0ff */
[----:B------:R-:W-:-:S03]  /*0740*/  IADD3 R2, P0, PT, R2, R5, RZ ;  /* 0x0000000502027210 */ /* 0x000fc60007f1e0ff */
[----:B------:R-:W-:Y:S01]  /*0750*/  IMAD.X R22, RZ, RZ, R23, P1 ;  /* 0x000000ffff167224 */ /* 0x000fe200008e0617 */
[----:B------:R-:W-:Y:S01]  /*0760*/  LOP3.LUT R0, R2, R53, RZ, 0xfc, !PT ;  /* 0x0000003502007212 */ /* 0x000fe200078efcff */
[----:B------:R-:W-:-:S03]  /*0770*/  IMAD.X R23, RZ, RZ, R3, P0 ;  /* 0x000000ffff177224 */ /* 0x000fc600000e0603 */
[----:B------:R-:W-:Y:S02]  /*0780*/  ISETP.GE.U32.AND P0, PT, R0, 0x800, PT ;  /* 0x000008000000780c */ /* 0x000fe40003f06070 */
[----:B------:R-:W-:-:S04]  /*0790*/  LOP3.LUT R0, R23, R22, RZ, 0xfc, !PT ;  /* 0x0000001617007212 */ /* 0x000fc800078efcff */
[----:B------:R-:W-:-:S13]  /*07a0*/  ISETP.GE.U32.AND.EX P0, PT, R0, RZ, PT, P0 ;  /* 0x000000ff0000720c */ /* 0x000fda0003f06100 */
[----:B0-----:R-:W-:Y:S05]  /*07b0*/  @!P0 BRA `(.L_x_1) ;  /* 0x0000000000408947 */ /* 0x001fea0003800000 */
[----:B------:R-:W-:Y:S01]  /*07c0*/  MOV R14, 0x0 ;  /* 0x00000000000e7802 */ /* 0x000fe20000000f00 */
[----:B------:R-:W0:Y:S01]  /*07d0*/  LDCU.64 UR4, c[0x4][0x18] ;  /* 0x01000300ff0477ac */ /* 0x000e220008000a00 */
[----:B------:R-:W-:Y:S02]  /*07e0*/  HFMA2 R12, -RZ, RZ, 0, 5.9604644775390625e-08 ;  /* 0x00000001ff0c7431 */ /* 0x000fe400000001ff */
[----:B------:R-:W-:Y:S01]  /*07f0*/  IMAD.MOV.U32 R8, RZ, RZ, 0x34b ;  /* 0x0000034bff087424 */ /* 0x000fe200078e00ff */
[----:B------:R-:W1:Y:S01]  /*0800*/  LDCU.64 UR6, c[0x4][0x10] ;  /* 0x01000200ff0677ac */ /* 0x000e620008000a00 */
[----:B------:R-:W2:Y:S01]  /*0810*/  LDC.64 R14, c[0x4][R14] ;  /* 0x010000000e0e7b82 */ /* 0x000ea20000000a00 */
[----:B------:R-:W-:Y:S01]  /*0820*/  IMAD.MOV.U32 R13, RZ, RZ, RZ ;  /* 0x000000ffff0d7224 */ /* 0x000fe200078e00ff */
[----:B------:R-:W3:Y:S01]  /*0830*/  LDCU.64 UR8, c[0x4][0x8] ;  /* 0x01000100ff0877ac */ /* 0x000ee20008000a00 */
[----:B0-----:R-:W-:Y:S01]  /*0840*/  IMAD.U32 R4, RZ, RZ, UR4 ;  /* 0x00000004ff047e24 */ /* 0x001fe2000f8e00ff */
[----:B------:R-:W-:Y:S01]  /*0850*/  MOV R5, UR5 ;  /* 0x0000000500057c02 */ /* 0x000fe20008000f00 */
[----:B-1----:R-:W-:-:S02]  /*0860*/  IMAD.U32 R6, RZ, RZ, UR6 ;  /* 0x00000006ff067e24 */ /* 0x002fc4000f8e00ff */
[----:B------:R-:W-:Y:S02]  /*0870*/  IMAD.U32 R7, RZ, RZ, UR7 ;  /* 0x00000007ff077e24 */ /* 0x000fe4000f8e00ff */
[----:B---3--:R-:W-:Y:S02]  /*0880*/  IMAD.U32 R10, RZ, RZ, UR8 ;  /* 0x00000008ff0a7e24 */ /* 0x008fe4000f8e00ff */
[----:B------:R-:W-:-:S07]  /*0890*/  IMAD.U32 R11, RZ, RZ, UR9 ;  /* 0x00000009ff0b7e24 */ /* 0x000fce000f8e00ff */
[----:B------:R-:W-:-:S07]  /*08a0*/  LEPC R20, `(.L_x_1) ;  /* 0x000000001014794e */ /* 0x000fce0000000000 */
[----:B--2--5:R-:W-:Y:S05]  /*08b0*/  CALL.ABS.NOINC R14 ;  /* 0x000000000e007343 */ /* 0x024fea0003c00000 */
.L_x_1:
[----:B------:R-:W-:Y:S05]  /*08c0*/  BSYNC.RECONVERGENT B6 ;  /* 0x0000000000067941 */ /* 0x000fea0003800200 */
.L_x_0:
[----:B------:R-:W0:Y:S01]  /*08d0*/  LDCU.64 UR4, c[0x0][0x3c8] ;  /* 0x00007900ff0477ac */ /* 0x000e220008000a00 */
[----:B------:R-:W-:Y:S01]  /*08e0*/  SHF.R.S32.HI R3, RZ, 0x1f, R52 ;  /* 0x0000001fff037819 */ /* 0x000fe20000011434 */
[----:B------:R-:W-:-:S03]  /*08f0*/  VIADD R4, R52, 0x200 ;  /* 0x0000020034047836 */ /* 0x000fc60000000000 */
[C---:B------:R-:W-:Y:S02]  /*0900*/  LEA.HI R0, R3.reuse, R52, RZ, 0xe ;  /* 0x0000003403007211 */ /* 0x040fe400078f70ff */
[----:B------:R-:W-:Y:S02]  /*0910*/  LEA.HI R5, R3, R4, RZ, 0xe ;  /* 0x0000000403057211 */ /* 0x000fe400078f70ff */
[----:B------:R-:W-:Y:S02]  /*0920*/  LOP3.LUT R3, R0, 0xffffc000, RZ, 0xc0, !PT ;  /* 0xffffc00000037812 */ /* 0x000fe400078ec0ff */
[----:B------:R-:W-:-:S03]  /*0930*/  LOP3.LUT R5, R5, 0xffffc000, RZ, 0xc0, !PT ;  /* 0xffffc00005057812 */ /* 0x000fc600078ec0ff */
[----:B------:R-:W-:Y:S02]  /*0940*/  IMAD.IADD R3, R52, 0x1, -R3 ;  /* 0x0000000134037824 */ /* 0x000fe400078e0a03 */
[----:B------:R-:W-:Y:S01]  /*0950*/  IMAD.IADD R5, R4, 0x1, -R5 ;  /* 0x0000000104057824 */ /* 0x000fe200078e0a05 */
[C---:B0-----:R-:W-:Y:S02]  /*0960*/  LEA R8, P0, R53.reuse, UR4, 0x10 ;  /* 0x0000000435087c11 */ /* 0x041fe4000f8080ff */
[----:B------:R-:W-:Y:S02]  /*0970*/  LEA R4, P1, R2, UR4, 0x10 ;  /* 0x0000000402047c11 */ /* 0x000fe4000f8280ff */
[----:B------:R-:W-:Y:S02]  /*0980*/  LEA.HI.X R22, R53, UR5, R22, 0x10, P0 ;  /* 0x0000000535167c11 */ /* 0x000fe400080f8416 */
[----:B------:R-:W-:Y:S02]  /*0990*/  LEA R8, P0, R3, R8, 0x2 ;  /* 0x0000000803087211 */ /* 0x000fe400078010ff */
[----:B------:R-:W-:-:S02]  /*09a0*/  SHF.R.S32.HI R0, RZ, 0x1f, R3 ;  /* 0x0000001fff007819 */ /* 0x000fc40000011403 */
[----:B------:R-:W-:Y:S02]  /*09b0*/  LEA.HI.X R2, R2, UR5, R23, 0x10, P1 ;  /* 0x0000000502027c11 */ /* 0x000fe400088f8417 */
[----:B------:R-:W-:Y:S02]  /*09c0*/  LEA.HI.X R9, R3, R22, R0, 0x2, P0 ;  /* 0x0000001603097211 */ /* 0x000fe400000f1400 */
[C---:B------:R-:W-:Y:S02]  /*09d0*/  LEA R4, P1, R5.reuse, R4, 0x2 ;  /* 0x0000000405047211 */ /* 0x040fe400078210ff */
[----:B------:R-:W-:Y:S02]  /*09e0*/  SHF.R.S32.HI R0, RZ, 0x1f, R5 ;  /* 0x0000001fff007819 */ /* 0x000fe40000011405 */
[----:B------:R-:W2:Y:S02]  /*09f0*/  LDG.E.128 R8, desc[UR36][R8.64] ;  /* 0x0000002408087981 */ /* 0x000ea4000c1e1d00 */
[----:B------:R-:W-:-:S02]  /*0a00*/  LEA.HI.X R5, R5, R2, R0, 0x2, P1 ;  /* 0x0000000205057211 */ /* 0x000fc400008f1400 */
[----:B------:R-:W0:Y:S04]  /*0a10*/  LDC.64 R2, c[0x0][0x3d0] ;  /* 0x0000f400ff027b82 */ /* 0x000e280000000a00 */
[----:B------:R-:W3:Y:S01]  /*0a20*/  LDG.E.128 R4, desc[UR36][R4.64] ;  /* 0x0000002404047981 */ /* 0x000ee2000c1e1d00 */
[----:B-----5:R-:W-:Y:S01]  /*0a30*/  FADD R14, R51, R19 ;  /* 0x00000013330e7221 */ /* 0x020fe20000000000 */
[----:B------:R-:W-:Y:S01]  /*0a40*/  FADD R19, R50, R18 ;  /* 0x0000001232137221 */ /* 0x000fe20000000000 */
        /* <DEDUP_REMOVED lines=22> */
[----:B0-----:R-:W-:-:S04]  /*0bb0*/  IMAD.WIDE R2, R52, 0x4, R2 ;  /* 0x0000000434027825 */ /* 0x001fc800078e0202 */
[----:B--2---:R-:W-:Y:S01]  /*0bc0*/  FADD R8, R17, R8 ;  /* 0x0000000811087221 */ /* 0x004fe20000000000 */
[----:B------:R-:W-:Y:S01]  /*0bd0*/  FADD R9, R18, R9 ;  /* 0x0000000912097221 */ /* 0x000fe20000000000 */
[----:B------:R-:W-:Y:S01]  /*0be0*/  FADD R10, R19, R10 ;  /* 0x0000000a130a7221 */ /* 0x000fe20000000000 */
[----:B------:R-:W-:Y:S01]  /*0bf0*/  FADD R11, R14, R11 ;  /* 0x0000000b0e0b7221 */ /* 0x000fe20000000000 */
[----:B---3--:R-:W-:Y:S01]  /*0c00*/  FADD R4, R15, R4 ;  /* 0x000000040f047221 */ /* 0x008fe20000000000 */
[----:B------:R-:W-:Y:S01]  /*0c10*/  FADD R5, R12, R5 ;  /* 0x000000050c057221 */ /* 0x000fe20000000000 */
[----:B------:R-:W-:Y:S01]  /*0c20*/  FADD R6, R13, R6 ;  /* 0x000000060d067221 */ /* 0x000fe20000000000 */
[----:B------:R-:W-:Y:S01]  /*0c30*/  FADD R7, R0, R7 ;  /* 0x0000000700077221 */ /* 0x000fe20000000000 */
[----:B------:R-:W-:Y:S04]  /*0c40*/  STG.E.128 desc[UR36][R2.64], R8 ;  /* 0x0000000802007986 */ /* 0x000fe8000c101d24 */
[----:B------:R-:W-:Y:S01]  /*0c50*/  STG.E.128 desc[UR36][R2.64+0x800], R4 ;  /* 0x0008000402007986 */ /* 0x000fe2000c101d24 */
[----:B------:R-:W-:Y:S05]  /*0c60*/  EXIT ;  /* 0x000000000000794d */ /* 0x000fea0003800000 */
.L_x_2:
[----:B------:R-:W-:-:S00]  /*0c70*/  BRA `(.L_x_2) ;  /* 0xfffffffc00fc7947 */ /* 0x000fc0000383ffff */
[----:B------:R-:W-:-:S00]  /*0c80*/  NOP ;  /* 0x0000000000007918 */ /* 0x000fc00000000000 */
[----:B------:R-:W-:-:S00]  /*0c90*/  NOP ;  /* 0x0000000000007918 */ /* 0x000fc00000000000 */
[----:B------:R-:W-:-:S00]  /*0ca0*/  NOP ;  /* 0x0000000000007918 */ /* 0x000fc00000000000 */
[----:B------:R-:W-:-:S00]  /*0cb0*/  NOP ;  /* 0x0000000000007918 */ /* 0x000fc00000000000 */
[----:B------:R-:W-:-:S00]  /*0cc0*/  NOP ;  /* 0x0000000000007918 */ /* 0x000fc00000000000 */
[----:B------:R-:W-:-:S00]  /*0cd0*/  NOP ;  /* 0x0000000000007918 */ /* 0x000fc00000000000 */
[----:B------:R-:W-:-:S00]  /*0ce0*/  NOP ;  /* 0x0000000000007918 */ /* 0x000fc00000000000 */
[----:B------:R-:W-:-:S00]  /*0cf0*/  NOP ;  /* 0x0000000000007918 */ /* 0x000fc00000000000 */
.L_x_3:


//--------------------- .nv.global.init           --------------------------
	.section	.nv.global.init,"aw",@progbits
.nv.global.init:
	.type		assertFunc_0,@object
	.size		assertFunc_0,(assertMessage_0 - assertFunc_0)
assertFunc_0:
        /*0000*/ 	.byte	0x5f, 0x63, 0x61, 0x6c, 0x6c, 0x5f, 0x77, 0x69, 0x74, 0x68, 0x5f, 0x66, 0x72, 0x61, 0x6d, 0x65
        /*0010*/ 	.byte	0x73, 0x5f, 0x72, 0x65, 0x6d, 0x6f, 0x76, 0x65, 0x64
	.type		assertMessage_0,@object
	.size		assertMessage_0,(assertFile_0 - assertMessage_0)
assertMessage_0:
        /*0019*/ 	.byte	0x69, 0x6e, 0x64, 0x65, 0x78, 0x20, 0x6f, 0x75, 0x74, 0x20, 0x6f, 0x66, 0x20, 0x62, 0x6f, 0x75
        /*0029*/ 	.byte	0x6e, 0x64, 0x73, 0x3a, 0x20, 0x30, 0x20, 0x3c, 0x3d, 0x20, 0x74, 0x6d, 0x70, 0x32, 0x36, 0x20
        /*0039*/ 	.byte	0x3c, 0x20, 0x32, 0x30, 0x34, 0x38
	.type		assertFile_0,@object
	.size		assertFile_0,(.L_1 - assertFile_0)
assertFile_0:
        /*003f*/ 	.byte	0x3c, 0x66, 0x72, 0x6f, 0x7a, 0x65, 0x6e, 0x20, 0x69, 0x6d, 0x70, 0x6f, 0x72, 0x74, 0x6c, 0x69
        /*004f*/ 	.byte	0x62, 0x2e, 0x5f, 0x62, 0x6f, 0x6f, 0x74, 0x73, 0x74, 0x72, 0x61, 0x70, 0x5f, 0x65, 0x78, 0x74
        /*005f*/ 	.byte	0x65, 0x72, 0x6e, 0x61, 0x6c, 0x3e
.L_1:


//--------------------- .nv.shared.reserved.0     --------------------------
	.section	.nv.shared.reserved.0,"aw",@nobits
	.weak		__nv_reservedSMEM_offset_0_alias
	.size		__nv_reservedSMEM_offset_0_alias, 0, 64
	.other		__nv_reservedSMEM_offset_0_alias,@"STO_CUDA_RESERVED_SHARED STV_DEFAULT"
__nv_reservedSMEM_offset_0_alias:
	.zero		0
	.zero		64


//--------------------- .nv.constant0.triton_     --------------------------
	.section	.nv.constant0.triton_,"a",@progbits
	.sectionflags	@""
	.align	4
.nv.constant0.triton_:
	.zero		988


//--------------------- SYMBOLS --------------------------

	.type		.nv.reservedSmem.offset0,@object
	.size		.nv.reservedSmem.offset0,0x4
	.type		__assertfail,@function
